//
// Generated by NVIDIA NVVM Compiler
//
// Compiler Build ID: CL-36424714
// Cuda compilation tools, release 13.0, V13.0.88
// Based on NVVM 20.0.0
//

.version 9.0
.target sm_100
.address_size 64

	// .globl	_Z15transformStringPcS_Pii

.visible .entry _Z15transformStringPcS_Pii(
	.param .u64 .ptr .align 1 _Z15transformStringPcS_Pii_param_0,
	.param .u64 .ptr .align 1 _Z15transformStringPcS_Pii_param_1,
	.param .u64 .ptr .align 1 _Z15transformStringPcS_Pii_param_2,
	.param .u32 _Z15transformStringPcS_Pii_param_3
)
{
	.reg .pred 	%p<6>;
	.reg .b16 	%rs<7>;
	.reg .b32 	%r<25>;
	.reg .b64 	%rd<16>;

	ld.param.u64 	%rd4, [_Z15transformStringPcS_Pii_param_0];
	ld.param.u64 	%rd6, [_Z15transformStringPcS_Pii_param_1];
	ld.param.u64 	%rd5, [_Z15transformStringPcS_Pii_param_2];
	ld.param.u32 	%r18, [_Z15transformStringPcS_Pii_param_3];
	cvta.to.global.u64 	%rd1, %rd6;
	mov.u32 	%r1, %tid.x;
	setp.ge.s32 	%p1, %r1, %r18;
	@%p1 bra 	$L__BB0_7;
	cvta.to.global.u64 	%rd7, %rd4;
	cvta.to.global.u64 	%rd8, %rd5;
	cvt.u64.u32 	%rd9, %r1;
	mul.wide.u32 	%rd10, %r1, 4;
	add.s64 	%rd11, %rd8, %rd10;
	ld.global.u32 	%r2, [%rd11];
	add.s64 	%rd2, %rd7, %rd9;
	add.s32 	%r3, %r1, 1;
	and.b32  	%r4, %r3, 3;
	setp.lt.u32 	%p2, %r1, 3;
	mov.b32 	%r22, 0;
	@%p2 bra 	$L__BB0_4;
	and.b32  	%r22, %r3, 2044;
	ld.global.u8 	%rs6, [%rd2];
	neg.s32 	%r21, %r22;
	add.s64 	%rd3, %rd1, 1;
	mov.u32 	%r20, %r2;
$L__BB0_3:
	cvt.s64.s32 	%rd12, %r20;
	add.s64 	%rd13, %rd3, %rd12;
	st.global.u8 	[%rd13+-1], %rs6;
	ld.global.u8 	%rs5, [%rd2];
	st.global.u8 	[%rd13], %rs5;
	st.global.u8 	[%rd13+1], %rs5;
	ld.global.u8 	%rs6, [%rd2];
	st.global.u8 	[%rd13+2], %rs6;
	add.s32 	%r21, %r21, 4;
	add.s32 	%r20, %r20, 4;
	setp.ne.s32 	%p3, %r21, 0;
	@%p3 bra 	$L__BB0_3;
$L__BB0_4:
	setp.eq.s32 	%p4, %r4, 0;
	@%p4 bra 	$L__BB0_7;
	ld.global.u8 	%rs4, [%rd2];
	add.s32 	%r24, %r22, %r2;
	neg.s32 	%r23, %r4;
$L__BB0_6:
	.pragma "nounroll";
	cvt.s64.s32 	%rd14, %r24;
	add.s64 	%rd15, %rd1, %rd14;
	st.global.u8 	[%rd15], %rs4;
	add.s32 	%r24, %r24, 1;
	add.s32 	%r23, %r23, 1;
	setp.ne.s32 	%p5, %r23, 0;
	@%p5 bra 	$L__BB0_6;
$L__BB0_7:
	ret;

}


// ===== COMPILED SASS (sm_100) =====

	.target	sm_100

	.elftype	@"ET_EXEC"


//--------------------- .note.nv.tkinfo           --------------------------
	.section	.note.nv.tkinfo,"",@"SHT_NOTE"
	.sectionflags	@"SHF_NOTE_NV_TKINFO"
	.tkinfo
        /*0018*/ 	.word	0x00000002
        /*0030*/ 	.string	""
        /*0030*/ 	.string	"ptxas"
        /*0030*/ 	.string	"Cuda compilation tools, release 13.0, V13.0.88"
        /*0030*/ 	.string	"Build cuda_13.0.r13.0/compiler.36424714_0"
        /*0030*/ 	.string	"-arch sm_100 -m 64 "



//--------------------- .note.nv.cuinfo           --------------------------
	.section	.note.nv.cuinfo,"",@"SHT_NOTE"
	.sectionflags	@"SHF_NOTE_NV_CUINFO"
        /*0018*/ 	.short	0x0002
        /*001a*/ 	.short	0x0064
        /*001c*/ 	.short	0x0082
	.zero		2


//--------------------- .nv.info                  --------------------------
	.section	.nv.info,"",@"SHT_CUDA_INFO"
	.align	4


	//----- nvinfo : EIATTR_REGCOUNT
	.align		4
        /*0000*/ 	.byte	0x04, 0x2f
        /*0002*/ 	.short	(.L_1 - .L_0)
	.align		4
.L_0:
        /*0004*/ 	.word	index@(_Z15transformStringPcS_Pii)
        /*0008*/ 	.word	0x00000010


	//----- nvinfo : EIATTR_FRAME_SIZE
	.align		4
.L_1:
        /*000c*/ 	.byte	0x04, 0x11
        /*000e*/ 	.short	(.L_3 - .L_2)
	.align		4
.L_2:
        /*0010*/ 	.word	index@(_Z15transformStringPcS_Pii)
        /*0014*/ 	.word	0x00000000


	//----- nvinfo : EIATTR_MIN_STACK_SIZE
	.align		4
.L_3:
        /*0018*/ 	.byte	0x04, 0x12
        /*001a*/ 	.short	(.L_5 - .L_4)
	.align		4
.L_4:
        /*001c*/ 	.word	index@(_Z15transformStringPcS_Pii)
        /*0020*/ 	.word	0x00000000
.L_5:


//--------------------- .nv.compat                --------------------------
	.section	.nv.compat,"",@"SHT_CUDA_COMPAT_INFO"
	.align	4
        /*0000*/ 	.byte	0x02, 0x09, 0x00, 0x00, 0x02, 0x02, 0x01, 0x00, 0x02, 0x05, 0x05, 0x00, 0x03, 0x07, 0x01, 0x01
        /*0010*/ 	.byte	0x02, 0x03, 0x00, 0x00, 0x02, 0x06, 0x01, 0x00, 0x04, 0x0b, 0x08, 0x00, 0x09, 0x00, 0x00, 0x00
        /*0020*/ 	.byte	0x00, 0x00, 0x00, 0x00


//--------------------- .nv.info._Z15transformStringPcS_Pii --------------------------
	.section	.nv.info._Z15transformStringPcS_Pii,"",@"SHT_CUDA_INFO"
	.sectionflags	@""
	.align	4


	//----- nvinfo : EIATTR_CUDA_API_VERSION
	.align		4
        /*0000*/ 	.byte	0x04, 0x37
        /*0002*/ 	.short	(.L_7 - .L_6)
.L_6:
        /*0004*/ 	.word	0x00000082


	//----- nvinfo : EIATTR_KPARAM_INFO
	.align		4
.L_7:
        /*0008*/ 	.byte	0x04, 0x17
        /*000a*/ 	.short	(.L_9 - .L_8)
.L_8:
        /*000c*/ 	.word	0x00000000
        /*0010*/ 	.short	0x0003
        /*0012*/ 	.short	0x0018
        /*0014*/ 	.byte	0x00, 0xf0, 0x11, 0x00


	//----- nvinfo : EIATTR_KPARAM_INFO
	.align		4
.L_9:
        /*0018*/ 	.byte	0x04, 0x17
        /*001a*/ 	.short	(.L_11 - .L_10)
.L_10:
        /*001c*/ 	.word	0x00000000
        /*0020*/ 	.short	0x0002
        /*0022*/ 	.short	0x0010
        /*0024*/ 	.byte	0x00, 0xf5, 0x21, 0x00


	//----- nvinfo : EIATTR_KPARAM_INFO
	.align		4
.L_11:
        /*0028*/ 	.byte	0x04, 0x17
        /*002a*/ 	.short	(.L_13 - .L_12)
.L_12:
        /*002c*/ 	.word	0x00000000
        /*0030*/ 	.short	0x0001
        /*0032*/ 	.short	0x0008
        /*0034*/ 	.byte	0x00, 0xf5, 0x21, 0x00


	//----- nvinfo : EIATTR_KPARAM_INFO
	.align		4
.L_13:
        /*0038*/ 	.byte	0x04, 0x17
        /*003a*/ 	.short	(.L_15 - .L_14)
.L_14:
        /*003c*/ 	.word	0x00000000
        /*0040*/ 	.short	0x0000
        /*0042*/ 	.short	0x0000
        /*0044*/ 	.byte	0x00, 0xf5, 0x21, 0x00


	//----- nvinfo : EIATTR_SPARSE_MMA_MASK
	.align		4
.L_15:
        /*0048*/ 	.byte	0x03, 0x50
        /*004a*/ 	.short	0x0000


	//----- nvinfo : EIATTR_MAXREG_COUNT
	.align		4
        /*004c*/ 	.byte	0x03, 0x1b
        /*004e*/ 	.short	0x00ff


	//----- nvinfo : EIATTR_MERCURY_ISA_VERSION
	.align		4
        /*0050*/ 	.byte	0x03, 0x5f
        /*0052*/ 	.short	0x0101


	//----- nvinfo : EIATTR_VRC_CTA_INIT_COUNT
	.align		4
        /*0054*/ 	.byte	0x02, 0x4a
	.zero		1
	.zero		1


	//----- nvinfo : EIATTR_EXIT_INSTR_OFFSETS
	.align		4
        /*0058*/ 	.byte	0x04, 0x1c
        /*005a*/ 	.short	(.L_17 - .L_16)


	//   ....[0]....
.L_16:
        /*005c*/ 	.word	0x00000040


	//   ....[1]....
        /*0060*/ 	.word	0x00000250


	//   ....[2]....
        /*0064*/ 	.word	0x00000310


	//----- nvinfo : EIATTR_CRS_STACK_SIZE
	.align		4
.L_17:
        /*0068*/ 	.byte	0x04, 0x1e
        /*006a*/ 	.short	(.L_19 - .L_18)
.L_18:
        /*006c*/ 	.word	0x00000000


	//----- nvinfo : EIATTR_CBANK_PARAM_SIZE
	.align		4
.L_19:
        /*0070*/ 	.byte	0x03, 0x19
        /*0072*/ 	.short	0x001c


	//----- nvinfo : EIATTR_PARAM_CBANK
	.align		4
        /*0074*/ 	.byte	0x04, 0x0a
        /*0076*/ 	.short	(.L_21 - .L_20)
	.align		4
.L_20:
        /*0078*/ 	.word	index@(.nv.constant0._Z15transformStringPcS_Pii)
        /*007c*/ 	.short	0x0380
        /*007e*/ 	.short	0x001c


	//----- nvinfo : EIATTR_SW_WAR
	.align		4
.L_21:
        /*0080*/ 	.byte	0x04, 0x36
        /*0082*/ 	.short	(.L_23 - .L_22)
.L_22:
        /*0084*/ 	.word	0x00000008
.L_23:


//--------------------- .nv.callgraph             --------------------------
	.section	.nv.callgraph,"",@"SHT_CUDA_CALLGRAPH"
	.align	4
	.sectionentsize	8
	.align		4
        /*0000*/ 	.word	0x00000000
	.align		4
        /*0004*/ 	.word	0xffffffff
	.align		4
        /*0008*/ 	.word	0x00000000
	.align		4
        /*000c*/ 	.word	0xfffffffe
	.align		4
        /*0010*/ 	.word	0x00000000
	.align		4
        /*0014*/ 	.word	0xfffffffd
	.align		4
        /*0018*/ 	.word	0x00000000
	.align		4
        /*001c*/ 	.word	0xfffffffc


//--------------------- .text._Z15transformStringPcS_Pii --------------------------
	.section	.text._Z15transformStringPcS_Pii,"ax",@progbits
	.align	128
        .global         _Z15transformStringPcS_Pii
        .type           _Z15transformStringPcS_Pii,@function
        .size           _Z15transformStringPcS_Pii,(.L_x_5 - _Z15transformStringPcS_Pii)
        .other          _Z15transformStringPcS_Pii,@"STO_CUDA_ENTRY STV_DEFAULT"
_Z15transformStringPcS_Pii:
.text._Z15transformStringPcS_Pii:
[----:B------:R-:W-:Y:S01]  /*0000*/  LDC R1, c[0x0][0x37c] ;  /* 0x0000df00ff017b82 */ /* 0x000fe20000000800 */
[----:B------:R-:W0:Y:S01]  /*0010*/  S2R R5, SR_TID.X ;  /* 0x0000000000057919 */ /* 0x000e220000002100 */
[----:B------:R-:W0:Y:S02]  /*0020*/  LDCU UR4, c[0x0][0x398] ;  /* 0x00007300ff0477ac */ /* 0x000e240008000800 */
[----:B0-----:R-:W-:-:S13]  /*0030*/  ISETP.GE.AND P0, PT, R5, UR4, PT ;  /* 0x0000000405007c0c */ /* 0x001fda000bf06270 */
[----:B------:R-:W-:Y:S05]  /*0040*/  @P0 EXIT ;  /* 0x000000000000094d */ /* 0x000fea0003800000 */
[----:B------:R-:W0:Y:S01]  /*0050*/  LDC.64 R2, c[0x0][0x390] ;  /* 0x0000e400ff027b82 */ /* 0x000e220000000a00 */
[----:B------:R-:W1:Y:S01]  /*0060*/  LDCU.64 UR4, c[0x0][0x358] ;  /* 0x00006b00ff0477ac */ /* 0x000e620008000a00 */
[C---:B------:R-:W-:Y:S01]  /*0070*/  ISETP.GE.U32.AND P1, PT, R5.reuse, 0x3, PT ;  /* 0x000000030500780c */ /* 0x040fe20003f26070 */
[----:B------:R-:W-:Y:S01]  /*0080*/  VIADD R6, R5, 0x1 ;  /* 0x0000000105067836 */ /* 0x000fe20000000000 */
[----:B------:R-:W2:Y:S01]  /*0090*/  LDCU.64 UR6, c[0x0][0x380] ;  /* 0x00007000ff0677ac */ /* 0x000ea20008000a00 */
[----:B------:R-:W-:Y:S03]  /*00a0*/  BSSY.RECONVERGENT B0, `(.L_x_0) ;  /* 0x000001a000007945 */ /* 0x000fe60003800200 */
[----:B------:R-:W-:Y:S01]  /*00b0*/  LOP3.LUT R7, R6, 0x3, RZ, 0xc0, !PT ;  /* 0x0000000306077812 */ /* 0x000fe200078ec0ff */
[----:B------:R-:W-:-:S03]  /*00c0*/  IMAD.MOV.U32 R9, RZ, RZ, RZ ;  /* 0x000000ffff097224 */ /* 0x000fc600078e00ff */
[----:B------:R-:W-:Y:S02]  /*00d0*/  ISETP.NE.AND P0, PT, R7, RZ, PT ;  /* 0x000000ff0700720c */ /* 0x000fe40003f05270 */
[C---:B--2---:R-:W-:Y:S01]  /*00e0*/  IADD3 R4, P2, PT, R5.reuse, UR6, RZ ;  /* 0x0000000605047c10 */ /* 0x044fe2000ff5e0ff */
[----:B0-----:R-:W-:-:S04]  /*00f0*/  IMAD.WIDE.U32 R2, R5, 0x4, R2 ;  /* 0x0000000405027825 */ /* 0x001fc800078e0002 */
[----:B------:R-:W-:Y:S01]  /*0100*/  IMAD.X R5, RZ, RZ, UR7, P2 ;  /* 0x00000007ff057e24 */ /* 0x000fe200090e06ff */
[----:B-1----:R0:W5:Y:S01]  /*0110*/  LDG.E R0, desc[UR4][R2.64] ;  /* 0x0000000402007981 */ /* 0x002162000c1e1900 */
[----:B------:R-:W1:Y:S01]  /*0120*/  LDCU.64 UR6, c[0x0][0x388] ;  /* 0x00007100ff0677ac */ /* 0x000e620008000a00 */
[----:B------:R-:W-:Y:S05]  /*0130*/  @!P1 BRA `(.L_x_1) ;  /* 0x0000000000409947 */ /* 0x000fea0003800000 */
[----:B------:R2:W5:Y:S01]  /*0140*/  LDG.E.U8 R11, desc[UR4][R4.64] ;  /* 0x00000004040b7981 */ /* 0x000562000c1e1100 */
[----:B------:R-:W-:Y:S01]  /*0150*/  LOP3.LUT R9, R6, 0x7fc, RZ, 0xc0, !PT ;  /* 0x000007fc06097812 */ /* 0x000fe200078ec0ff */
[----:B-----5:R-:W-:-:S04]  /*0160*/  IMAD.MOV.U32 R8, RZ, RZ, R0 ;  /* 0x000000ffff087224 */ /* 0x020fc800078e0000 */
[----:B------:R-:W-:-:S07]  /*0170*/  IMAD.MOV R6, RZ, RZ, -R9 ;  /* 0x000000ffff067224 */ /* 0x000fce00078e0a09 */
.L_x_2:
[----:B01-3--:R-:W-:-:S04]  /*0180*/  IADD3.X R2, P1, PT, R8, UR6, RZ, PT, !PT ;  /* 0x0000000608027c10 */ /* 0x00bfc8000bf3e4ff */
[----:B------:R-:W-:-:S05]  /*0190*/  LEA.HI.X.SX32 R3, R8, UR7, 0x1, P1 ;  /* 0x0000000708037c11 */ /* 0x000fca00088f0eff */
[----:B------:R0:W-:Y:S04]  /*01a0*/  STG.E.U8 desc[UR4][R2.64+-0x1], R11 ;  /* 0xffffff0b02007986 */ /* 0x0001e8000c101104 */
[----:B------:R-:W3:Y:S04]  /*01b0*/  LDG.E.U8 R13, desc[UR4][R4.64] ;  /* 0x00000004040d7981 */ /* 0x000ee8000c1e1100 */
[----:B---3--:R3:W-:Y:S04]  /*01c0*/  STG.E.U8 desc[UR4][R2.64], R13 ;  /* 0x0000000d02007986 */ /* 0x0087e8000c101104 */
[----:B------:R3:W-:Y:S04]  /*01d0*/  STG.E.U8 desc[UR4][R2.64+0x1], R13 ;  /* 0x0000010d02007986 */ /* 0x0007e8000c101104 */
[----:B0-----:R-:W4:Y:S01]  /*01e0*/  LDG.E.U8 R11, desc[UR4][R4.64] ;  /* 0x00000004040b7981 */ /* 0x001f22000c1e1100 */
[----:B------:R-:W-:-:S02]  /*01f0*/  VIADD R6, R6, 0x4 ;  /* 0x0000000406067836 */ /* 0x000fc40000000000 */
[----:B------:R-:W-:-:S03]  /*0200*/  VIADD R8, R8, 0x4 ;  /* 0x0000000408087836 */ /* 0x000fc60000000000 */
[----:B------:R-:W-:Y:S01]  /*0210*/  ISETP.NE.AND P1, PT, R6, RZ, PT ;  /* 0x000000ff0600720c */ /* 0x000fe20003f25270 */
[----:B----4-:R3:W-:-:S12]  /*0220*/  STG.E.U8 desc[UR4][R2.64+0x2], R11 ;  /* 0x0000020b02007986 */ /* 0x0107d8000c101104 */
[----:B------:R-:W-:Y:S05]  /*0230*/  @P1 BRA `(.L_x_2) ;  /* 0xfffffffc00d01947 */ /* 0x000fea000383ffff */
.L_x_1:
[----:B-1----:R-:W-:Y:S05]  /*0240*/  BSYNC.RECONVERGENT B0 ;  /* 0x0000000000007941 */ /* 0x002fea0003800200 */
.L_x_0:
[----:B------:R-:W-:Y:S05]  /*0250*/  @!P0 EXIT ;  /* 0x000000000000894d */ /* 0x000fea0003800000 */
[----:B--2---:R1:W5:Y:S02]  /*0260*/  LDG.E.U8 R5, desc[UR4][R4.64] ;  /* 0x0000000404057981 */ /* 0x004364000c1e1100 */
[----:B-----5:R-:W-:Y:S01]  /*0270*/  IMAD.IADD R0, R0, 0x1, R9 ;  /* 0x0000000100007824 */ /* 0x020fe200078e0209 */
[----:B------:R-:W2:Y:S01]  /*0280*/  LDCU.64 UR6, c[0x0][0x388] ;  /* 0x00007100ff0677ac */ /* 0x000ea20008000a00 */
[----:B------:R-:W-:-:S07]  /*0290*/  IMAD.MOV R7, RZ, RZ, -R7 ;  /* 0x000000ffff077224 */ /* 0x000fce00078e0a07 */
.L_x_3:
[----:B0-234-:R-:W-:Y:S01]  /*02a0*/  IADD3 R2, P0, PT, R0, UR6, RZ ;  /* 0x0000000600027c10 */ /* 0x01dfe2000ff1e0ff */
[----:B------:R-:W-:-:S03]  /*02b0*/  VIADD R7, R7, 0x1 ;  /* 0x0000000107077836 */ /* 0x000fc60000000000 */
[C---:B------:R-:W-:Y:S01]  /*02c0*/  LEA.HI.X.SX32 R3, R0.reuse, UR7, 0x1, P0 ;  /* 0x0000000700037c11 */ /* 0x040fe200080f0eff */
[----:B------:R-:W-:Y:S01]  /*02d0*/  VIADD R0, R0, 0x1 ;  /* 0x0000000100007836 */ /* 0x000fe20000000000 */
[----:B------:R-:W-:-:S03]  /*02e0*/  ISETP.NE.AND P0, PT, R7, RZ, PT ;  /* 0x000000ff0700720c */ /* 0x000fc60003f05270 */
[----:B------:R4:W-:Y:S10]  /*02f0*/  STG.E.U8 desc[UR4][R2.64], R5 ;  /* 0x0000000502007986 */ /* 0x0009f4000c101104 */
[----:B------:R-:W-:Y:S05]  /*0300*/  @P0 BRA `(.L_x_3) ;  /* 0xfffffffc00e40947 */ /* 0x000fea000383ffff */
[----:B------:R-:W-:Y:S05]  /*0310*/  EXIT ;  /* 0x000000000000794d */ /* 0x000fea0003800000 */
.L_x_4:
[----:B------:R-:W-:-:S00]  /*0320*/  BRA `(.L_x_4) ;  /* 0xfffffffc00fc7947 */ /* 0x000fc0000383ffff */
[----:B------:R-:W-:-:S00]  /*0330*/  NOP ;  /* 0x0000000000007918 */ /* 0x000fc00000000000 */
        /* <DEDUP_REMOVED lines=12> */
.L_x_5:


//--------------------- .nv.shared.reserved.0     --------------------------
	.section	.nv.shared.reserved.0,"aw",@nobits
	.weak		__nv_reservedSMEM_offset_0_alias
	.size		__nv_reservedSMEM_offset_0_alias, 0, 64
	.other		__nv_reservedSMEM_offset_0_alias,@"STO_CUDA_RESERVED_SHARED STV_DEFAULT"
__nv_reservedSMEM_offset_0_alias:
	.zero		0
	.zero		64


//--------------------- .nv.constant0._Z15transformStringPcS_Pii --------------------------
	.section	.nv.constant0._Z15transformStringPcS_Pii,"a",@progbits
	.sectionflags	@""
	.align	4
.nv.constant0._Z15transformStringPcS_Pii:
	.zero		924


//--------------------- SYMBOLS --------------------------

	.type		.nv.reservedSmem.offset0,@object
	.size		.nv.reservedSmem.offset0,0x4
